//
// Generated by NVIDIA NVVM Compiler
//
// Compiler Build ID: CL-36424714
// Cuda compilation tools, release 13.0, V13.0.88
// Based on NVVM 20.0.0
//

.version 9.0
.target sm_100
.address_size 64

	// .globl	_Z3addPdS_S_m

.visible .entry _Z3addPdS_S_m(
	.param .u64 .ptr .align 1 _Z3addPdS_S_m_param_0,
	.param .u64 .ptr .align 1 _Z3addPdS_S_m_param_1,
	.param .u64 .ptr .align 1 _Z3addPdS_S_m_param_2,
	.param .u64 _Z3addPdS_S_m_param_3
)
{
	.reg .pred 	%p<3>;
	.reg .b32 	%r<7>;
	.reg .b64 	%rd<17>;
	.reg .b64 	%fd<4>;

	ld.param.u64 	%rd8, [_Z3addPdS_S_m_param_0];
	ld.param.u64 	%rd9, [_Z3addPdS_S_m_param_1];
	ld.param.u64 	%rd10, [_Z3addPdS_S_m_param_2];
	ld.param.u64 	%rd11, [_Z3addPdS_S_m_param_3];
	mov.u32 	%r2, %tid.x;
	mov.u32 	%r3, %ctaid.x;
	mov.u32 	%r1, %ntid.x;
	mad.lo.s32 	%r4, %r3, %r1, %r2;
	cvt.u64.u32 	%rd16, %r4;
	setp.le.u64 	%p1, %rd11, %rd16;
	@%p1 bra 	$L__BB0_3;
	mov.u32 	%r5, %nctaid.x;
	mul.lo.s32 	%r6, %r1, %r5;
	cvt.u64.u32 	%rd2, %r6;
	cvta.to.global.u64 	%rd3, %rd8;
	cvta.to.global.u64 	%rd4, %rd9;
	cvta.to.global.u64 	%rd5, %rd10;
$L__BB0_2:
	shl.b64 	%rd12, %rd16, 3;
	add.s64 	%rd13, %rd3, %rd12;
	ld.global.f64 	%fd1, [%rd13];
	add.s64 	%rd14, %rd4, %rd12;
	ld.global.f64 	%fd2, [%rd14];
	add.f64 	%fd3, %fd1, %fd2;
	add.s64 	%rd15, %rd5, %rd12;
	st.global.f64 	[%rd15], %fd3;
	add.s64 	%rd16, %rd16, %rd2;
	setp.lt.u64 	%p2, %rd16, %rd11;
	@%p2 bra 	$L__BB0_2;
$L__BB0_3:
	ret;

}


// ===== COMPILED SASS (sm_100) =====

	.target	sm_100

	.elftype	@"ET_EXEC"


//--------------------- .note.nv.tkinfo           --------------------------
	.section	.note.nv.tkinfo,"",@"SHT_NOTE"
	.sectionflags	@"SHF_NOTE_NV_TKINFO"
	.tkinfo
        /*0018*/ 	.word	0x00000002
        /*0030*/ 	.string	""
        /*0030*/ 	.string	"ptxas"
        /*0030*/ 	.string	"Cuda compilation tools, release 13.0, V13.0.88"
        /*0030*/ 	.string	"Build cuda_13.0.r13.0/compiler.36424714_0"
        /*0030*/ 	.string	"-arch sm_100 -m 64 "



//--------------------- .note.nv.cuinfo           --------------------------
	.section	.note.nv.cuinfo,"",@"SHT_NOTE"
	.sectionflags	@"SHF_NOTE_NV_CUINFO"
        /*0018*/ 	.short	0x0002
        /*001a*/ 	.short	0x0064
        /*001c*/ 	.short	0x0082
	.zero		2


//--------------------- .nv.info                  --------------------------
	.section	.nv.info,"",@"SHT_CUDA_INFO"
	.align	4


	//----- nvinfo : EIATTR_REGCOUNT
	.align		4
        /*0000*/ 	.byte	0x04, 0x2f
        /*0002*/ 	.short	(.L_1 - .L_0)
	.align		4
.L_0:
        /*0004*/ 	.word	index@(_Z3addPdS_S_m)
        /*0008*/ 	.word	0x0000000e


	//----- nvinfo : EIATTR_FRAME_SIZE
	.align		4
.L_1:
        /*000c*/ 	.byte	0x04, 0x11
        /*000e*/ 	.short	(.L_3 - .L_2)
	.align		4
.L_2:
        /*0010*/ 	.word	index@(_Z3addPdS_S_m)
        /*0014*/ 	.word	0x00000000


	//----- nvinfo : EIATTR_MIN_STACK_SIZE
	.align		4
.L_3:
        /*0018*/ 	.byte	0x04, 0x12
        /*001a*/ 	.short	(.L_5 - .L_4)
	.align		4
.L_4:
        /*001c*/ 	.word	index@(_Z3addPdS_S_m)
        /*0020*/ 	.word	0x00000000
.L_5:


//--------------------- .nv.compat                --------------------------
	.section	.nv.compat,"",@"SHT_CUDA_COMPAT_INFO"
	.align	4
        /*0000*/ 	.byte	0x02, 0x09, 0x00, 0x00, 0x02, 0x02, 0x01, 0x00, 0x02, 0x05, 0x05, 0x00, 0x03, 0x07, 0x01, 0x01
        /*0010*/ 	.byte	0x02, 0x03, 0x00, 0x00, 0x02, 0x06, 0x01, 0x00, 0x04, 0x0b, 0x08, 0x00, 0x01, 0x00, 0x00, 0x00
        /*0020*/ 	.byte	0x00, 0x00, 0x00, 0x00


//--------------------- .nv.info._Z3addPdS_S_m    --------------------------
	.section	.nv.info._Z3addPdS_S_m,"",@"SHT_CUDA_INFO"
	.sectionflags	@""
	.align	4


	//----- nvinfo : EIATTR_CUDA_API_VERSION
	.align		4
        /*0000*/ 	.byte	0x04, 0x37
        /*0002*/ 	.short	(.L_7 - .L_6)
.L_6:
        /*0004*/ 	.word	0x00000082


	//----- nvinfo : EIATTR_KPARAM_INFO
	.align		4
.L_7:
        /*0008*/ 	.byte	0x04, 0x17
        /*000a*/ 	.short	(.L_9 - .L_8)
.L_8:
        /*000c*/ 	.word	0x00000000
        /*0010*/ 	.short	0x0003
        /*0012*/ 	.short	0x0018
        /*0014*/ 	.byte	0x00, 0xf0, 0x21, 0x00


	//----- nvinfo : EIATTR_KPARAM_INFO
	.align		4
.L_9:
        /*0018*/ 	.byte	0x04, 0x17
        /*001a*/ 	.short	(.L_11 - .L_10)
.L_10:
        /*001c*/ 	.word	0x00000000
        /*0020*/ 	.short	0x0002
        /*0022*/ 	.short	0x0010
        /*0024*/ 	.byte	0x00, 0xf5, 0x21, 0x00


	//----- nvinfo : EIATTR_KPARAM_INFO
	.align		4
.L_11:
        /*0028*/ 	.byte	0x04, 0x17
        /*002a*/ 	.short	(.L_13 - .L_12)
.L_12:
        /*002c*/ 	.word	0x00000000
        /*0030*/ 	.short	0x0001
        /*0032*/ 	.short	0x0008
        /*0034*/ 	.byte	0x00, 0xf5, 0x21, 0x00


	//----- nvinfo : EIATTR_KPARAM_INFO
	.align		4
.L_13:
        /*0038*/ 	.byte	0x04, 0x17
        /*003a*/ 	.short	(.L_15 - .L_14)
.L_14:
        /*003c*/ 	.word	0x00000000
        /*0040*/ 	.short	0x0000
        /*0042*/ 	.short	0x0000
        /*0044*/ 	.byte	0x00, 0xf5, 0x21, 0x00


	//----- nvinfo : EIATTR_SPARSE_MMA_MASK
	.align		4
.L_15:
        /*0048*/ 	.byte	0x03, 0x50
        /*004a*/ 	.short	0x0000


	//----- nvinfo : EIATTR_MAXREG_COUNT
	.align		4
        /*004c*/ 	.byte	0x03, 0x1b
        /*004e*/ 	.short	0x00ff


	//----- nvinfo : EIATTR_MERCURY_ISA_VERSION
	.align		4
        /*0050*/ 	.byte	0x03, 0x5f
        /*0052*/ 	.short	0x0101


	//----- nvinfo : EIATTR_VRC_CTA_INIT_COUNT
	.align		4
        /*0054*/ 	.byte	0x02, 0x4a
	.zero		1
	.zero		1


	//----- nvinfo : EIATTR_EXIT_INSTR_OFFSETS
	.align		4
        /*0058*/ 	.byte	0x04, 0x1c
        /*005a*/ 	.short	(.L_17 - .L_16)


	//   ....[0]....
.L_16:
        /*005c*/ 	.word	0x00000080


	//   ....[1]....
        /*0060*/ 	.word	0x00000210


	//----- nvinfo : EIATTR_CRS_STACK_SIZE
	.align		4
.L_17:
        /*0064*/ 	.byte	0x04, 0x1e
        /*0066*/ 	.short	(.L_19 - .L_18)
.L_18:
        /*0068*/ 	.word	0x00000000


	//----- nvinfo : EIATTR_CBANK_PARAM_SIZE
	.align		4
.L_19:
        /*006c*/ 	.byte	0x03, 0x19
        /*006e*/ 	.short	0x0020


	//----- nvinfo : EIATTR_PARAM_CBANK
	.align		4
        /*0070*/ 	.byte	0x04, 0x0a
        /*0072*/ 	.short	(.L_21 - .L_20)
	.align		4
.L_20:
        /*0074*/ 	.word	index@(.nv.constant0._Z3addPdS_S_m)
        /*0078*/ 	.short	0x0380
        /*007a*/ 	.short	0x0020


	//----- nvinfo : EIATTR_SW_WAR
	.align		4
.L_21:
        /*007c*/ 	.byte	0x04, 0x36
        /*007e*/ 	.short	(.L_23 - .L_22)
.L_22:
        /*0080*/ 	.word	0x00000008
.L_23:


//--------------------- .nv.callgraph             --------------------------
	.section	.nv.callgraph,"",@"SHT_CUDA_CALLGRAPH"
	.align	4
	.sectionentsize	8
	.align		4
        /*0000*/ 	.word	0x00000000
	.align		4
        /*0004*/ 	.word	0xffffffff
	.align		4
        /*0008*/ 	.word	0x00000000
	.align		4
        /*000c*/ 	.word	0xfffffffe
	.align		4
        /*0010*/ 	.word	0x00000000
	.align		4
        /*0014*/ 	.word	0xfffffffd
	.align		4
        /*0018*/ 	.word	0x00000000
	.align		4
        /*001c*/ 	.word	0xfffffffc


//--------------------- .text._Z3addPdS_S_m       --------------------------
	.section	.text._Z3addPdS_S_m,"ax",@progbits
	.align	128
        .global         _Z3addPdS_S_m
        .type           _Z3addPdS_S_m,@function
        .size           _Z3addPdS_S_m,(.L_x_2 - _Z3addPdS_S_m)
        .other          _Z3addPdS_S_m,@"STO_CUDA_ENTRY STV_DEFAULT"
_Z3addPdS_S_m:
.text._Z3addPdS_S_m:
[----:B------:R-:W-:Y:S01]  /*0000*/  LDC R1, c[0x0][0x37c] ;  /* 0x0000df00ff017b82 */ /* 0x000fe20000000800 */
[----:B------:R-:W0:Y:S07]  /*0010*/  S2R R0, SR_TID.X ;  /* 0x0000000000007919 */ /* 0x000e2e0000002100 */
[----:B------:R-:W0:Y:S01]  /*0020*/  S2UR UR4, SR_CTAID.X ;  /* 0x00000000000479c3 */ /* 0x000e220000002500 */
[----:B------:R-:W1:Y:S07]  /*0030*/  LDCU.64 UR8, c[0x0][0x398] ;  /* 0x00007300ff0877ac */ /* 0x000e6e0008000a00 */
[----:B------:R-:W0:Y:S02]  /*0040*/  LDC R3, c[0x0][0x360] ;  /* 0x0000d800ff037b82 */ /* 0x000e240000000800 */
[----:B0-----:R-:W-:-:S05]  /*0050*/  IMAD R0, R3, UR4, R0 ;  /* 0x0000000403007c24 */ /* 0x001fca000f8e0200 */
[----:B-1----:R-:W-:-:S04]  /*0060*/  ISETP.GE.U32.AND P0, PT, R0, UR8, PT ;  /* 0x0000000800007c0c */ /* 0x002fc8000bf06070 */
[----:B------:R-:W-:-:S13]  /*0070*/  ISETP.GE.U32.AND.EX P0, PT, RZ, UR9, PT, P0 ;  /* 0x00000009ff007c0c */ /* 0x000fda000bf06100 */
[----:B------:R-:W-:Y:S05]  /*0080*/  @P0 EXIT ;  /* 0x000000000000094d */ /* 0x000fea0003800000 */
[----:B------:R-:W0:Y:S01]  /*0090*/  LDCU UR4, c[0x0][0x370] ;  /* 0x00006e00ff0477ac */ /* 0x000e220008000800 */
[----:B------:R-:W-:Y:S02]  /*00a0*/  IMAD.MOV.U32 R11, RZ, RZ, R0 ;  /* 0x000000ffff0b7224 */ /* 0x000fe400078e0000 */
[----:B------:R-:W-:Y:S01]  /*00b0*/  IMAD.MOV.U32 R10, RZ, RZ, RZ ;  /* 0x000000ffff0a7224 */ /* 0x000fe200078e00ff */
[----:B------:R-:W1:Y:S01]  /*00c0*/  LDCU.64 UR6, c[0x0][0x358] ;  /* 0x00006b00ff0677ac */ /* 0x000e620008000a00 */
[----:B------:R-:W2:Y:S01]  /*00d0*/  LDCU.64 UR10, c[0x0][0x390] ;  /* 0x00007200ff0a77ac */ /* 0x000ea20008000a00 */
[----:B------:R-:W3:Y:S01]  /*00e0*/  LDCU.128 UR12, c[0x0][0x380] ;  /* 0x00007000ff0c77ac */ /* 0x000ee20008000c00 */
[----:B0-----:R-:W-:-:S07]  /*00f0*/  IMAD R0, R3, UR4, RZ ;  /* 0x0000000403007c24 */ /* 0x001fce000f8e02ff */
.L_x_0:
[C---:B0-----:R-:W-:Y:S01]  /*0100*/  IMAD.SHL.U32 R8, R11.reuse, 0x8, RZ ;  /* 0x000000080b087824 */ /* 0x041fe200078e00ff */
[----:B------:R-:W-:-:S04]  /*0110*/  SHF.L.U64.HI R9, R11, 0x3, R10 ;  /* 0x000000030b097819 */ /* 0x000fc8000001020a */
[C---:B---3--:R-:W-:Y:S02]  /*0120*/  IADD3 R4, P1, PT, R8.reuse, UR14, RZ ;  /* 0x0000000e08047c10 */ /* 0x048fe4000ff3e0ff */
[----:B------:R-:W-:Y:S02]  /*0130*/  IADD3 R6, P0, PT, R8, UR12, RZ ;  /* 0x0000000c08067c10 */ /* 0x000fe4000ff1e0ff */
[C---:B------:R-:W-:Y:S02]  /*0140*/  IADD3.X R5, PT, PT, R9.reuse, UR15, RZ, P1, !PT ;  /* 0x0000000f09057c10 */ /* 0x040fe40008ffe4ff */
[----:B------:R-:W-:-:S04]  /*0150*/  IADD3.X R7, PT, PT, R9, UR13, RZ, P0, !PT ;  /* 0x0000000d09077c10 */ /* 0x000fc800087fe4ff */
[----:B-1----:R-:W3:Y:S04]  /*0160*/  LDG.E.64 R4, desc[UR6][R4.64] ;  /* 0x0000000604047981 */ /* 0x002ee8000c1e1b00 */
[----:B------:R-:W3:Y:S01]  /*0170*/  LDG.E.64 R2, desc[UR6][R6.64] ;  /* 0x0000000606027981 */ /* 0x000ee2000c1e1b00 */
[----:B--2---:R-:W-:-:S04]  /*0180*/  IADD3 R8, P0, PT, R8, UR10, RZ ;  /* 0x0000000a08087c10 */ /* 0x004fc8000ff1e0ff */
[----:B------:R-:W-:Y:S02]  /*0190*/  IADD3.X R9, PT, PT, R9, UR11, RZ, P0, !PT ;  /* 0x0000000b09097c10 */ /* 0x000fe400087fe4ff */
[----:B------:R-:W-:-:S05]  /*01a0*/  IADD3 R11, P0, PT, R0, R11, RZ ;  /* 0x0000000b000b7210 */ /* 0x000fca0007f1e0ff */
[----:B------:R-:W-:Y:S01]  /*01b0*/  IMAD.X R10, RZ, RZ, R10, P0 ;  /* 0x000000ffff0a7224 */ /* 0x000fe200000e060a */
[----:B------:R-:W-:-:S04]  /*01c0*/  ISETP.GE.U32.AND P0, PT, R11, UR8, PT ;  /* 0x000000080b007c0c */ /* 0x000fc8000bf06070 */
[----:B------:R-:W-:Y:S01]  /*01d0*/  ISETP.GE.U32.AND.EX P0, PT, R10, UR9, PT, P0 ;  /* 0x000000090a007c0c */ /* 0x000fe2000bf06100 */
[----:B---3--:R-:W-:-:S07]  /*01e0*/  DADD R2, R2, R4 ;  /* 0x0000000002027229 */ /* 0x008fce0000000004 */
[----:B------:R0:W-:Y:S05]  /*01f0*/  STG.E.64 desc[UR6][R8.64], R2 ;  /* 0x0000000208007986 */ /* 0x0001ea000c101b06 */
[----:B------:R-:W-:Y:S05]  /*0200*/  @!P0 BRA `(.L_x_0) ;  /* 0xfffffffc00bc8947 */ /* 0x000fea000383ffff */
[----:B------:R-:W-:Y:S05]  /*0210*/  EXIT ;  /* 0x000000000000794d */ /* 0x000fea0003800000 */
.L_x_1:
[----:B------:R-:W-:-:S00]  /*0220*/  BRA `(.L_x_1) ;  /* 0xfffffffc00fc7947 */ /* 0x000fc0000383ffff */
[----:B------:R-:W-:-:S00]  /*0230*/  NOP ;  /* 0x0000000000007918 */ /* 0x000fc00000000000 */
        /* <DEDUP_REMOVED lines=12> */
.L_x_2:


//--------------------- .nv.shared.reserved.0     --------------------------
	.section	.nv.shared.reserved.0,"aw",@nobits
	.weak		__nv_reservedSMEM_offset_0_alias
	.size		__nv_reservedSMEM_offset_0_alias, 0, 64
	.other		__nv_reservedSMEM_offset_0_alias,@"STO_CUDA_RESERVED_SHARED STV_DEFAULT"
__nv_reservedSMEM_offset_0_alias:
	.zero		0
	.zero		64


//--------------------- .nv.constant0._Z3addPdS_S_m --------------------------
	.section	.nv.constant0._Z3addPdS_S_m,"a",@progbits
	.sectionflags	@""
	.align	4
.nv.constant0._Z3addPdS_S_m:
	.zero		928


//--------------------- SYMBOLS --------------------------

	.type		.nv.reservedSmem.offset0,@object
	.size		.nv.reservedSmem.offset0,0x4
